	.headerflags	@"EF_CUDA_TEXMODE_UNIFIED EF_CUDA_64BIT_ADDRESS EF_CUDA_ACCELERATORS EF_CUDA_SM90 EF_CUDA_VIRTUAL_SM(EF_CUDA_SM90)"
	.elftype	@"ET_EXEC"


//--------------------- .nv.info                  --------------------------
	.section	.nv.info,"",@"SHT_CUDA_INFO"
	.align	4


	//----- nvinfo : EIATTR_REGCOUNT
	.align		4
        /*0000*/ 	.byte	0x04, 0x2f
        /*0002*/ 	.short	(.L_1 - .L_0)
	.align		4
.L_0:
        /*0004*/ 	.word	index@(triton_poi_fused_convolution_relu_threshold_backward_29)
        /*0008*/ 	.word	0x0000000c


	//----- nvinfo : EIATTR_MIN_STACK_SIZE
	.align		4
.L_1:
        /*000c*/ 	.byte	0x04, 0x12
        /*000e*/ 	.short	(.L_3 - .L_2)
	.align		4
.L_2:
        /*0010*/ 	.word	index@(triton_poi_fused_convolution_relu_threshold_backward_29)
        /*0014*/ 	.word	0x00000000


	//----- nvinfo : EIATTR_FRAME_SIZE
	.align		4
.L_3:
        /*0018*/ 	.byte	0x04, 0x11
        /*001a*/ 	.short	(.L_5 - .L_4)
	.align		4
.L_4:
        /*001c*/ 	.word	index@(triton_poi_fused_convolution_relu_threshold_backward_29)
        /*0020*/ 	.word	0x00000000


	//----- nvinfo : EIATTR_MIN_STACK_SIZE
	.align		4
.L_5:
        /*0024*/ 	.byte	0x04, 0x12
        /*0026*/ 	.short	(.L_7 - .L_6)
	.align		4
.L_6:
        /*0028*/ 	.word	index@(triton_poi_fused_convolution_relu_threshold_backward_29)
        /*002c*/ 	.word	0x00000000
.L_7:


//--------------------- .nv.info.triton_poi_fused_convolution_relu_threshold_backward_29 --------------------------
	.section	.nv.info.triton_poi_fused_convolution_relu_threshold_backward_29,"",@"SHT_CUDA_INFO"
	.sectionflags	@""
	.align	4


	//----- nvinfo : EIATTR_CUDA_API_VERSION
	.align		4
        /*0000*/ 	.byte	0x04, 0x37
        /*0002*/ 	.short	(.L_9 - .L_8)
.L_8:
        /*0004*/ 	.word	0x0000007c


	//----- nvinfo : EIATTR_KPARAM_INFO
	.align		4
.L_9:
        /*0008*/ 	.byte	0x04, 0x17
        /*000a*/ 	.short	(.L_11 - .L_10)
.L_10:
        /*000c*/ 	.word	0x00000000
        /*0010*/ 	.short	0x0003
        /*0012*/ 	.short	0x0018
        /*0014*/ 	.byte	0x00, 0xf0, 0x11, 0x00


	//----- nvinfo : EIATTR_KPARAM_INFO
	.align		4
.L_11:
        /*0018*/ 	.byte	0x04, 0x17
        /*001a*/ 	.short	(.L_13 - .L_12)
.L_12:
        /*001c*/ 	.word	0x00000000
        /*0020*/ 	.short	0x0002
        /*0022*/ 	.short	0x0010
        /*0024*/ 	.byte	0x00, 0xf4, 0x21, 0x00


	//----- nvinfo : EIATTR_KPARAM_INFO
	.align		4
.L_13:
        /*0028*/ 	.byte	0x04, 0x17
        /*002a*/ 	.short	(.L_15 - .L_14)
.L_14:
        /*002c*/ 	.word	0x00000000
        /*0030*/ 	.short	0x0001
        /*0032*/ 	.short	0x0008
        /*0034*/ 	.byte	0x00, 0xf4, 0x21, 0x00


	//----- nvinfo : EIATTR_KPARAM_INFO
	.align		4
.L_15:
        /*0038*/ 	.byte	0x04, 0x17
        /*003a*/ 	.short	(.L_17 - .L_16)
.L_16:
        /*003c*/ 	.word	0x00000000
        /*0040*/ 	.short	0x0000
        /*0042*/ 	.short	0x0000
        /*0044*/ 	.byte	0x00, 0xf4, 0x21, 0x00


	//----- nvinfo : EIATTR_SPARSE_MMA_MASK
	.align		4
.L_17:
        /*0048*/ 	.byte	0x03, 0x50
        /*004a*/ 	.short	0x0000


	//----- nvinfo : EIATTR_MAXREG_COUNT
	.align		4
        /*004c*/ 	.byte	0x03, 0x1b
        /*004e*/ 	.short	0x00ff


	//----- nvinfo : EIATTR_EXIT_INSTR_OFFSETS
	.align		4
        /*0050*/ 	.byte	0x04, 0x1c
        /*0052*/ 	.short	(.L_19 - .L_18)


	//   ....[0]....
.L_18:
        /*0054*/ 	.word	0x00000210


	//----- nvinfo : EIATTR_REQNTID
	.align		4
.L_19:
        /*0058*/ 	.byte	0x04, 0x10
        /*005a*/ 	.short	(.L_21 - .L_20)
.L_20:
        /*005c*/ 	.word	0x00000080
        /*0060*/ 	.word	0x00000001
        /*0064*/ 	.word	0x00000001


	//----- nvinfo : EIATTR_CBANK_PARAM_SIZE
	.align		4
.L_21:
        /*0068*/ 	.byte	0x03, 0x19
        /*006a*/ 	.short	0x001c


	//----- nvinfo : EIATTR_PARAM_CBANK
	.align		4
        /*006c*/ 	.byte	0x04, 0x0a
        /*006e*/ 	.short	(.L_23 - .L_22)
	.align		4
.L_22:
        /*0070*/ 	.word	index@(.nv.constant0.triton_poi_fused_convolution_relu_threshold_backward_29)
        /*0074*/ 	.short	0x0210
        /*0076*/ 	.short	0x001c


	//----- nvinfo : EIATTR_SW_WAR
	.align		4
.L_23:
        /*0078*/ 	.byte	0x04, 0x36
        /*007a*/ 	.short	(.L_25 - .L_24)
.L_24:
        /*007c*/ 	.word	0x00000008
.L_25:


//--------------------- .nv.callgraph             --------------------------
	.section	.nv.callgraph,"",@"SHT_CUDA_CALLGRAPH"
	.align	4
	.sectionentsize	8
	.align		4
        /*0000*/ 	.word	0x00000000
	.align		4
        /*0004*/ 	.word	0xffffffff
	.align		4
        /*0008*/ 	.word	0x00000000
	.align		4
        /*000c*/ 	.word	0xfffffffe
	.align		4
        /*0010*/ 	.word	0x00000000
	.align		4
        /*0014*/ 	.word	0xfffffffd
	.align		4
        /*0018*/ 	.word	0x00000000
	.align		4
        /*001c*/ 	.word	0xfffffffc


//--------------------- .text.triton_poi_fused_convolution_relu_threshold_backward_29 --------------------------
	.section	.text.triton_poi_fused_convolution_relu_threshold_backward_29,"ax",@progbits
	.align	128
        .global         triton_poi_fused_convolution_relu_threshold_backward_29
        .type           triton_poi_fused_convolution_relu_threshold_backward_29,@function
        .size           triton_poi_fused_convolution_relu_threshold_backward_29,(.L_x_1 - triton_poi_fused_convolution_relu_threshold_backward_29)
        .other          triton_poi_fused_convolution_relu_threshold_backward_29,@"STO_CUDA_ENTRY STV_DEFAULT"
triton_poi_fused_convolution_relu_threshold_backward_29:
.text.triton_poi_fused_convolution_relu_threshold_backward_29:
[----:B------:R-:W-:Y:S01]  /*0000*/  LDC R1, c[0x0][0x28] ;  /* 0x00000a00ff017b82 */ /* 0x000fe20000000800 */
[----:B------:R-:W1:Y:S07]  /*0010*/  S2R R0, SR_TID.X ;  /* 0x0000000000007919 */ /* 0x000e6e0000002100 */
[----:B------:R-:W2:Y:S01]  /*0020*/  LDC.64 R2, c[0x0][0x210] ;  /* 0x00008400ff027b82 */ /* 0x000ea20000000a00 */
[----:B------:R-:W-:Y:S01]  /*0030*/  ULDC.64 UR4, c[0x0][0x208] ;  /* 0x0000820000047ab9 */ /* 0x000fe20000000a00 */
[----:B------:R-:W-:Y:S01]  /*0040*/  ULDC.64 UR6, c[0x0][0x220] ;  /* 0x0000880000067ab9 */ /* 0x000fe20000000a00 */
[----:B------:R-:W3:Y:S05]  /*0050*/  S2R R7, SR_CTAID.X ;  /* 0x0000000000077919 */ /* 0x000eea0000002500 */
[----:B------:R-:W4:Y:S01]  /*0060*/  LDC.64 R4, c[0x0][0x218] ;  /* 0x00008600ff047b82 */ /* 0x000f220000000a00 */
[----:B-1----:R-:W-:Y:S01]  /*0070*/  IMAD.SHL.U32 R0, R0, 0x2, RZ ;  /* 0x0000000200007824 */ /* 0x002fe200078e00ff */
[----:B---3--:R-:W-:-:S04]  /*0080*/  SHF.R.S32.HI R6, RZ, 0x17, R7 ;  /* 0x00000017ff067819 */ /* 0x008fc80000011407 */
[----:B------:R-:W-:-:S05]  /*0090*/  LOP3.LUT R0, R0, 0xfe, RZ, 0xc0, !PT ;  /* 0x000000fe00007812 */ /* 0x000fca00078ec0ff */
[----:B------:R-:W-:Y:S01]  /*00a0*/  IMAD R7, R7, 0x100, R0 ;  /* 0x0000010007077824 */ /* 0x000fe200078e0200 */
[----:B------:R-:W-:-:S03]  /*00b0*/  SGXT R0, R6, 0x1 ;  /* 0x000000010600781a */ /* 0x000fc60000000200 */
[----:B--2---:R-:W-:Y:S01]  /*00c0*/  IMAD.WIDE R2, R7, 0x4, R2 ;  /* 0x0000000407027825 */ /* 0x004fe200078e0202 */
[----:B------:R-:W-:-:S04]  /*00d0*/  LEA.HI R0, R0, R7, RZ, 0x5 ;  /* 0x0000000700007211 */ /* 0x000fc800078f28ff */
[----:B------:R-:W-:Y:S01]  /*00e0*/  LOP3.LUT R0, R0, 0xffffffe0, RZ, 0xc0, !PT ;  /* 0xffffffe000007812 */ /* 0x000fe200078ec0ff */
[----:B------:R-:W2:Y:S04]  /*00f0*/  LDG.E.64 R2, desc[UR4][R2.64] ;  /* 0x0000000402027981 */ /* 0x000ea8000c1e1b00 */
[----:B------:R-:W-:-:S04]  /*0100*/  IMAD.IADD R9, R7, 0x1, -R0 ;  /* 0x0000000107097824 */ /* 0x000fc800078e0a00 */
[----:B----4-:R-:W-:-:S06]  /*0110*/  IMAD.WIDE R4, R9, 0x4, R4 ;  /* 0x0000000409047825 */ /* 0x010fcc00078e0204 */
[----:B------:R-:W2:Y:S02]  /*0120*/  LDG.E.EL.64 R4, desc[UR4][R4.64] ;  /* 0x0000000404047981 */ /* 0x000ea4000c2e1b00 */
[C---:B--2---:R-:W-:Y:S01]  /*0130*/  FADD R0, R2.reuse, R4 ;  /* 0x0000000402007221 */ /* 0x044fe20000000000 */
[C---:B------:R-:W-:Y:S01]  /*0140*/  FADD R6, R3.reuse, R5 ;  /* 0x0000000503067221 */ /* 0x040fe20000000000 */
[----:B------:R-:W-:Y:S02]  /*0150*/  FSETP.GEU.AND P1, PT, R2, -R4, PT ;  /* 0x800000040200720b */ /* 0x000fe40003f2e000 */
[----:B------:R-:W-:Y:S02]  /*0160*/  FSETP.GEU.AND P0, PT, R3, -R5, PT ;  /* 0x800000050300720b */ /* 0x000fe40003f0e000 */
[----:B------:R-:W-:Y:S02]  /*0170*/  FSEL R0, R0, RZ, P1 ;  /* 0x000000ff00007208 */ /* 0x000fe40000800000 */
[----:B------:R-:W-:-:S02]  /*0180*/  FSEL R6, R6, RZ, P0 ;  /* 0x000000ff06067208 */ /* 0x000fc40000000000 */
[----:B------:R-:W-:Y:S02]  /*0190*/  FSETP.GTU.AND P1, PT, R0, RZ, PT ;  /* 0x000000ff0000720b */ /* 0x000fe40003f2c000 */
[----:B------:R-:W-:Y:S02]  /*01a0*/  FSETP.GTU.AND P0, PT, R6, RZ, PT ;  /* 0x000000ff0600720b */ /* 0x000fe40003f0c000 */
[----:B------:R-:W-:Y:S02]  /*01b0*/  SEL R0, RZ, 0x1, P1 ;  /* 0x00000001ff007807 */ /* 0x000fe40000800000 */
[----:B------:R-:W-:Y:S02]  /*01c0*/  SEL R5, RZ, 0x100, P0 ;  /* 0x00000100ff057807 */ /* 0x000fe40000000000 */
[----:B------:R-:W-:-:S03]  /*01d0*/  IADD3 R2, P2, R7, UR6, RZ ;  /* 0x0000000607027c10 */ /* 0x000fc6000ff5e0ff */
[----:B------:R-:W-:Y:S01]  /*01e0*/  IMAD.IADD R5, R0, 0x1, R5 ;  /* 0x0000000100057824 */ /* 0x000fe200078e0205 */
[----:B------:R-:W-:-:S05]  /*01f0*/  LEA.HI.X.SX32 R3, R7, UR7, 0x1, P2 ;  /* 0x0000000707037c11 */ /* 0x000fca00090f0eff */
[----:B------:R-:W-:Y:S01]  /*0200*/  STG.E.U16 desc[UR4][R2.64], R5 ;  /* 0x0000000502007986 */ /* 0x000fe2000c101504 */
[----:B------:R-:W-:Y:S05]  /*0210*/  EXIT ;  /* 0x000000000000794d */ /* 0x000fea0003800000 */
.L_x_0:
[----:B------:R-:W-:-:S00]  /*0220*/  BRA `(.L_x_0) ;  /* 0xfffffffc00fc7947 */ /* 0x000fc0000383ffff */
[----:B------:R-:W-:-:S00]  /*0230*/  NOP ;  /* 0x0000000000007918 */ /* 0x000fc00000000000 */
        /* <DEDUP_REMOVED lines=12> */
.L_x_1:


//--------------------- .nv.constant0.triton_poi_fused_convolution_relu_threshold_backward_29 --------------------------
	.section	.nv.constant0.triton_poi_fused_convolution_relu_threshold_backward_29,"a",@progbits
	.sectionflags	@""
	.align	4
.nv.constant0.triton_poi_fused_convolution_relu_threshold_backward_29:
	.zero		556
